	.headerflags	@"EF_CUDA_TEXMODE_UNIFIED EF_CUDA_64BIT_ADDRESS EF_CUDA_ACCELERATORS EF_CUDA_SM90 EF_CUDA_VIRTUAL_SM(EF_CUDA_SM90)"
	.elftype	@"ET_EXEC"


//--------------------- .nv.info                  --------------------------
	.section	.nv.info,"",@"SHT_CUDA_INFO"
	.align	4


	//----- nvinfo : EIATTR_REGCOUNT
	.align		4
        /*0000*/ 	.byte	0x04, 0x2f
        /*0002*/ 	.short	(.L_1 - .L_0)
	.align		4
.L_0:
        /*0004*/ 	.word	index@(triton_poi_fused_addmm_relu_41)
        /*0008*/ 	.word	0x0000000c


	//----- nvinfo : EIATTR_MIN_STACK_SIZE
	.align		4
.L_1:
        /*000c*/ 	.byte	0x04, 0x12
        /*000e*/ 	.short	(.L_3 - .L_2)
	.align		4
.L_2:
        /*0010*/ 	.word	index@(triton_poi_fused_addmm_relu_41)
        /*0014*/ 	.word	0x00000000


	//----- nvinfo : EIATTR_FRAME_SIZE
	.align		4
.L_3:
        /*0018*/ 	.byte	0x04, 0x11
        /*001a*/ 	.short	(.L_5 - .L_4)
	.align		4
.L_4:
        /*001c*/ 	.word	index@(triton_poi_fused_addmm_relu_41)
        /*0020*/ 	.word	0x00000000


	//----- nvinfo : EIATTR_MIN_STACK_SIZE
	.align		4
.L_5:
        /*0024*/ 	.byte	0x04, 0x12
        /*0026*/ 	.short	(.L_7 - .L_6)
	.align		4
.L_6:
        /*0028*/ 	.word	index@(triton_poi_fused_addmm_relu_41)
        /*002c*/ 	.word	0x00000000
.L_7:


//--------------------- .nv.info.triton_poi_fused_addmm_relu_41 --------------------------
	.section	.nv.info.triton_poi_fused_addmm_relu_41,"",@"SHT_CUDA_INFO"
	.sectionflags	@""
	.align	4


	//----- nvinfo : EIATTR_CUDA_API_VERSION
	.align		4
        /*0000*/ 	.byte	0x04, 0x37
        /*0002*/ 	.short	(.L_9 - .L_8)
.L_8:
        /*0004*/ 	.word	0x0000007c


	//----- nvinfo : EIATTR_KPARAM_INFO
	.align		4
.L_9:
        /*0008*/ 	.byte	0x04, 0x17
        /*000a*/ 	.short	(.L_11 - .L_10)
.L_10:
        /*000c*/ 	.word	0x00000000
        /*0010*/ 	.short	0x0002
        /*0012*/ 	.short	0x0010
        /*0014*/ 	.byte	0x00, 0xf0, 0x11, 0x00


	//----- nvinfo : EIATTR_KPARAM_INFO
	.align		4
.L_11:
        /*0018*/ 	.byte	0x04, 0x17
        /*001a*/ 	.short	(.L_13 - .L_12)
.L_12:
        /*001c*/ 	.word	0x00000000
        /*0020*/ 	.short	0x0001
        /*0022*/ 	.short	0x0008
        /*0024*/ 	.byte	0x00, 0xf4, 0x21, 0x00


	//----- nvinfo : EIATTR_KPARAM_INFO
	.align		4
.L_13:
        /*0028*/ 	.byte	0x04, 0x17
        /*002a*/ 	.short	(.L_15 - .L_14)
.L_14:
        /*002c*/ 	.word	0x00000000
        /*0030*/ 	.short	0x0000
        /*0032*/ 	.short	0x0000
        /*0034*/ 	.byte	0x00, 0xf4, 0x21, 0x00


	//----- nvinfo : EIATTR_SPARSE_MMA_MASK
	.align		4
.L_15:
        /*0038*/ 	.byte	0x03, 0x50
        /*003a*/ 	.short	0x0000


	//----- nvinfo : EIATTR_MAXREG_COUNT
	.align		4
        /*003c*/ 	.byte	0x03, 0x1b
        /*003e*/ 	.short	0x00ff


	//----- nvinfo : EIATTR_EXIT_INSTR_OFFSETS
	.align		4
        /*0040*/ 	.byte	0x04, 0x1c
        /*0042*/ 	.short	(.L_17 - .L_16)


	//   ....[0]....
.L_16:
        /*0044*/ 	.word	0x00000160


	//   ....[1]....
        /*0048*/ 	.word	0x00000180


	//----- nvinfo : EIATTR_REQNTID
	.align		4
.L_17:
        /*004c*/ 	.byte	0x04, 0x10
        /*004e*/ 	.short	(.L_19 - .L_18)
.L_18:
        /*0050*/ 	.word	0x00000080
        /*0054*/ 	.word	0x00000001
        /*0058*/ 	.word	0x00000001


	//----- nvinfo : EIATTR_CBANK_PARAM_SIZE
	.align		4
.L_19:
        /*005c*/ 	.byte	0x03, 0x19
        /*005e*/ 	.short	0x0014


	//----- nvinfo : EIATTR_PARAM_CBANK
	.align		4
        /*0060*/ 	.byte	0x04, 0x0a
        /*0062*/ 	.short	(.L_21 - .L_20)
	.align		4
.L_20:
        /*0064*/ 	.word	index@(.nv.constant0.triton_poi_fused_addmm_relu_41)
        /*0068*/ 	.short	0x0210
        /*006a*/ 	.short	0x0014


	//----- nvinfo : EIATTR_SW_WAR
	.align		4
.L_21:
        /*006c*/ 	.byte	0x04, 0x36
        /*006e*/ 	.short	(.L_23 - .L_22)
.L_22:
        /*0070*/ 	.word	0x00000008
.L_23:


//--------------------- .nv.callgraph             --------------------------
	.section	.nv.callgraph,"",@"SHT_CUDA_CALLGRAPH"
	.align	4
	.sectionentsize	8
	.align		4
        /*0000*/ 	.word	0x00000000
	.align		4
        /*0004*/ 	.word	0xffffffff
	.align		4
        /*0008*/ 	.word	0x00000000
	.align		4
        /*000c*/ 	.word	0xfffffffe
	.align		4
        /*0010*/ 	.word	0x00000000
	.align		4
        /*0014*/ 	.word	0xfffffffd
	.align		4
        /*0018*/ 	.word	0x00000000
	.align		4
        /*001c*/ 	.word	0xfffffffc


//--------------------- .text.triton_poi_fused_addmm_relu_41 --------------------------
	.section	.text.triton_poi_fused_addmm_relu_41,"ax",@progbits
	.align	128
        .global         triton_poi_fused_addmm_relu_41
        .type           triton_poi_fused_addmm_relu_41,@function
        .size           triton_poi_fused_addmm_relu_41,(.L_x_1 - triton_poi_fused_addmm_relu_41)
        .other          triton_poi_fused_addmm_relu_41,@"STO_CUDA_ENTRY STV_DEFAULT"
triton_poi_fused_addmm_relu_41:
.text.triton_poi_fused_addmm_relu_41:
[----:B------:R-:W0:Y:S02]  /*0000*/  LDC R1, c[0x0][0x28] ;  /* 0x00000a00ff017b82 */ /* 0x000e240000000800 */
[----:B------:R-:W1:Y:S01]  /*0010*/  S2R R0, SR_TID.X ;  /* 0x0000000000007919 */ /* 0x000e620000002100 */
[----:B------:R-:W2:Y:S01]  /*0020*/  LDC.64 R2, c[0x0][0x210] ;  /* 0x00008400ff027b82 */ /* 0x000ea20000000a00 */
[----:B------:R-:W-:Y:S01]  /*0030*/  ULDC.64 UR4, c[0x0][0x208] ;  /* 0x0000820000047ab9 */ /* 0x000fe20000000a00 */
[----:B------:R-:W3:Y:S06]  /*0040*/  S2R R7, SR_CTAID.X ;  /* 0x0000000000077919 */ /* 0x000eec0000002500 */
[----:B------:R-:W4:Y:S01]  /*0050*/  LDC.64 R4, c[0x0][0x218] ;  /* 0x00008600ff047b82 */ /* 0x000f220000000a00 */
[----:B-1----:R-:W-:-:S05]  /*0060*/  LOP3.LUT R0, R0, 0x7f, RZ, 0xc0, !PT ;  /* 0x0000007f00007812 */ /* 0x002fca00078ec0ff */
[----:B---3--:R-:W-:-:S04]  /*0070*/  IMAD R7, R7, 0x80, R0 ;  /* 0x0000008007077824 */ /* 0x008fc800078e0200 */
[C---:B------:R-:W-:Y:S01]  /*0080*/  IMAD.HI R0, R7.reuse, 0x38e38e39, RZ ;  /* 0x38e38e3907007827 */ /* 0x040fe200078e02ff */
[----:B------:R-:W-:-:S03]  /*0090*/  ISETP.GE.AND P1, PT, R7, 0x120, PT ;  /* 0x000001200700780c */ /* 0x000fc60003f26270 */
[----:B--2---:R-:W-:Y:S01]  /*00a0*/  IMAD.WIDE R2, R7, 0x4, R2 ;  /* 0x0000000407027825 */ /* 0x004fe200078e0202 */
[----:B------:R-:W-:-:S04]  /*00b0*/  SHF.R.U32.HI R9, RZ, 0x1f, R0 ;  /* 0x0000001fff097819 */ /* 0x000fc80000011600 */
[----:B------:R-:W-:-:S05]  /*00c0*/  LEA.HI.SX32 R0, R0, R9, 0x1c ;  /* 0x0000000900007211 */ /* 0x000fca00078fe2ff */
[----:B------:R-:W-:Y:S01]  /*00d0*/  IMAD R9, R0, -0x48, R7 ;  /* 0xffffffb800097824 */ /* 0x000fe200078e0207 */
[----:B------:R-:W-:Y:S01]  /*00e0*/  HFMA2.MMA R0, -RZ, RZ, 0, 0 ;  /* 0x00000000ff007435 */ /* 0x000fe200000001ff */
[----:B------:R-:W-:Y:S02]  /*00f0*/  IMAD.MOV.U32 R7, RZ, RZ, RZ ;  /* 0x000000ffff077224 */ /* 0x000fe400078e00ff */
[----:B----4-:R-:W-:-:S05]  /*0100*/  IMAD.WIDE R4, R9, 0x4, R4 ;  /* 0x0000000409047825 */ /* 0x010fca00078e0204 */
[----:B------:R-:W2:Y:S04]  /*0110*/  @!P1 LDG.E.EL R7, desc[UR4][R4.64] ;  /* 0x0000000404079981 */ /* 0x000ea8000c2e1900 */
[----:B------:R-:W2:Y:S02]  /*0120*/  @!P1 LDG.E R0, desc[UR4][R2.64] ;  /* 0x0000000402009981 */ /* 0x000ea4000c1e1900 */
[----:B--2---:R-:W-:Y:S01]  /*0130*/  FADD R6, R7, R0 ;  /* 0x0000000007067221 */ /* 0x004fe20000000000 */
[----:B------:R-:W-:-:S04]  /*0140*/  FSETP.GEU.AND P0, PT, R0, -R7, PT ;  /* 0x800000070000720b */ /* 0x000fc80003f0e000 */
[----:B------:R-:W-:Y:S01]  /*0150*/  FSEL R7, R6, RZ, P0 ;  /* 0x000000ff06077208 */ /* 0x000fe20000000000 */
[----:B------:R-:W-:Y:S08]  /*0160*/  @P1 EXIT ;  /* 0x000000000000194d */ /* 0x000ff00003800000 */
[----:B------:R-:W-:Y:S01]  /*0170*/  STG.E desc[UR4][R2.64], R7 ;  /* 0x0000000702007986 */ /* 0x000fe2000c101904 */
[----:B------:R-:W-:Y:S05]  /*0180*/  EXIT ;  /* 0x000000000000794d */ /* 0x000fea0003800000 */
.L_x_0:
[----:B------:R-:W-:-:S00]  /*0190*/  BRA `(.L_x_0) ;  /* 0xfffffffc00fc7947 */ /* 0x000fc0000383ffff */
[----:B------:R-:W-:-:S00]  /*01a0*/  NOP ;  /* 0x0000000000007918 */ /* 0x000fc00000000000 */
        /* <DEDUP_REMOVED lines=13> */
.L_x_1:


//--------------------- .nv.constant0.triton_poi_fused_addmm_relu_41 --------------------------
	.section	.nv.constant0.triton_poi_fused_addmm_relu_41,"a",@progbits
	.sectionflags	@""
	.align	4
.nv.constant0.triton_poi_fused_addmm_relu_41:
	.zero		548
